	.headerflags	@"EF_CUDA_TEXMODE_UNIFIED EF_CUDA_64BIT_ADDRESS EF_CUDA_ACCELERATORS EF_CUDA_SM90 EF_CUDA_VIRTUAL_SM(EF_CUDA_SM90)"
	.elftype	@"ET_EXEC"


//--------------------- .nv.info                  --------------------------
	.section	.nv.info,"",@"SHT_CUDA_INFO"
	.align	4


	//----- nvinfo : EIATTR_REGCOUNT
	.align		4
        /*0000*/ 	.byte	0x04, 0x2f
        /*0002*/ 	.short	(.L_1 - .L_0)
	.align		4
.L_0:
        /*0004*/ 	.word	index@(triton_poi_fused__to_copy__unsafe_index_add_arange_clamp_mul_sub_0)
        /*0008*/ 	.word	0x00000020


	//----- nvinfo : EIATTR_MIN_STACK_SIZE
	.align		4
.L_1:
        /*000c*/ 	.byte	0x04, 0x12
        /*000e*/ 	.short	(.L_3 - .L_2)
	.align		4
.L_2:
        /*0010*/ 	.word	index@(triton_poi_fused__to_copy__unsafe_index_add_arange_clamp_mul_sub_0)
        /*0014*/ 	.word	0x00000000


	//----- nvinfo : EIATTR_FRAME_SIZE
	.align		4
.L_3:
        /*0018*/ 	.byte	0x04, 0x11
        /*001a*/ 	.short	(.L_5 - .L_4)
	.align		4
.L_4:
        /*001c*/ 	.word	index@(triton_poi_fused__to_copy__unsafe_index_add_arange_clamp_mul_sub_0)
        /*0020*/ 	.word	0x00000000


	//----- nvinfo : EIATTR_MIN_STACK_SIZE
	.align		4
.L_5:
        /*0024*/ 	.byte	0x04, 0x12
        /*0026*/ 	.short	(.L_7 - .L_6)
	.align		4
.L_6:
        /*0028*/ 	.word	index@(triton_poi_fused__to_copy__unsafe_index_add_arange_clamp_mul_sub_0)
        /*002c*/ 	.word	0x00000000
.L_7:


//--------------------- .nv.info.triton_poi_fused__to_copy__unsafe_index_add_arange_clamp_mul_sub_0 --------------------------
	.section	.nv.info.triton_poi_fused__to_copy__unsafe_index_add_arange_clamp_mul_sub_0,"",@"SHT_CUDA_INFO"
	.sectionflags	@""
	.align	4


	//----- nvinfo : EIATTR_CUDA_API_VERSION
	.align		4
        /*0000*/ 	.byte	0x04, 0x37
        /*0002*/ 	.short	(.L_9 - .L_8)
.L_8:
        /*0004*/ 	.word	0x0000007c


	//----- nvinfo : EIATTR_KPARAM_INFO
	.align		4
.L_9:
        /*0008*/ 	.byte	0x04, 0x17
        /*000a*/ 	.short	(.L_11 - .L_10)
.L_10:
        /*000c*/ 	.word	0x00000000
        /*0010*/ 	.short	0x0002
        /*0012*/ 	.short	0x0010
        /*0014*/ 	.byte	0x00, 0xf0, 0x11, 0x00


	//----- nvinfo : EIATTR_KPARAM_INFO
	.align		4
.L_11:
        /*0018*/ 	.byte	0x04, 0x17
        /*001a*/ 	.short	(.L_13 - .L_12)
.L_12:
        /*001c*/ 	.word	0x00000000
        /*0020*/ 	.short	0x0001
        /*0022*/ 	.short	0x0008
        /*0024*/ 	.byte	0x00, 0xf4, 0x21, 0x00


	//----- nvinfo : EIATTR_KPARAM_INFO
	.align		4
.L_13:
        /*0028*/ 	.byte	0x04, 0x17
        /*002a*/ 	.short	(.L_15 - .L_14)
.L_14:
        /*002c*/ 	.word	0x00000000
        /*0030*/ 	.short	0x0000
        /*0032*/ 	.short	0x0000
        /*0034*/ 	.byte	0x00, 0xf4, 0x21, 0x00


	//----- nvinfo : EIATTR_SPARSE_MMA_MASK
	.align		4
.L_15:
        /*0038*/ 	.byte	0x03, 0x50
        /*003a*/ 	.short	0x0000


	//----- nvinfo : EIATTR_MAXREG_COUNT
	.align		4
        /*003c*/ 	.byte	0x03, 0x1b
        /*003e*/ 	.short	0x00ff


	//----- nvinfo : EIATTR_EXIT_INSTR_OFFSETS
	.align		4
        /*0040*/ 	.byte	0x04, 0x1c
        /*0042*/ 	.short	(.L_17 - .L_16)


	//   ....[0]....
.L_16:
        /*0044*/ 	.word	0x00000790


	//   ....[1]....
        /*0048*/ 	.word	0x000007b0


	//----- nvinfo : EIATTR_REQNTID
	.align		4
.L_17:
        /*004c*/ 	.byte	0x04, 0x10
        /*004e*/ 	.short	(.L_19 - .L_18)
.L_18:
        /*0050*/ 	.word	0x00000080
        /*0054*/ 	.word	0x00000001
        /*0058*/ 	.word	0x00000001


	//----- nvinfo : EIATTR_CBANK_PARAM_SIZE
	.align		4
.L_19:
        /*005c*/ 	.byte	0x03, 0x19
        /*005e*/ 	.short	0x0014


	//----- nvinfo : EIATTR_PARAM_CBANK
	.align		4
        /*0060*/ 	.byte	0x04, 0x0a
        /*0062*/ 	.short	(.L_21 - .L_20)
	.align		4
.L_20:
        /*0064*/ 	.word	index@(.nv.constant0.triton_poi_fused__to_copy__unsafe_index_add_arange_clamp_mul_sub_0)
        /*0068*/ 	.short	0x0210
        /*006a*/ 	.short	0x0014


	//----- nvinfo : EIATTR_SW_WAR
	.align		4
.L_21:
        /*006c*/ 	.byte	0x04, 0x36
        /*006e*/ 	.short	(.L_23 - .L_22)
.L_22:
        /*0070*/ 	.word	0x00000008
.L_23:


//--------------------- .nv.callgraph             --------------------------
	.section	.nv.callgraph,"",@"SHT_CUDA_CALLGRAPH"
	.align	4
	.sectionentsize	8
	.align		4
        /*0000*/ 	.word	0x00000000
	.align		4
        /*0004*/ 	.word	0xffffffff
	.align		4
        /*0008*/ 	.word	0x00000000
	.align		4
        /*000c*/ 	.word	0xfffffffe
	.align		4
        /*0010*/ 	.word	0x00000000
	.align		4
        /*0014*/ 	.word	0xfffffffd
	.align		4
        /*0018*/ 	.word	0x00000000
	.align		4
        /*001c*/ 	.word	0xfffffffc


//--------------------- .text.triton_poi_fused__to_copy__unsafe_index_add_arange_clamp_mul_sub_0 --------------------------
	.section	.text.triton_poi_fused__to_copy__unsafe_index_add_arange_clamp_mul_sub_0,"ax",@progbits
	.align	128
        .global         triton_poi_fused__to_copy__unsafe_index_add_arange_clamp_mul_sub_0
        .type           triton_poi_fused__to_copy__unsafe_index_add_arange_clamp_mul_sub_0,@function
        .size           triton_poi_fused__to_copy__unsafe_index_add_arange_clamp_mul_sub_0,(.L_x_1 - triton_poi_fused__to_copy__unsafe_index_add_arange_clamp_mul_sub_0)
        .other          triton_poi_fused__to_copy__unsafe_index_add_arange_clamp_mul_sub_0,@"STO_CUDA_ENTRY STV_DEFAULT"
triton_poi_fused__to_copy__unsafe_index_add_arange_clamp_mul_sub_0:
.text.triton_poi_fused__to_copy__unsafe_index_add_arange_clamp_mul_sub_0:
[----:B------:R-:W0:Y:S02]  /*0000*/  LDC R1, c[0x0][0x28] ;  /* 0x00000a00ff017b82 */ /* 0x000e240000000800 */
[----:B------:R-:W1:Y:S01]  /*0010*/  S2R R0, SR_TID.X ;  /* 0x0000000000007919 */ /* 0x000e620000002100 */
[----:B------:R-:W-:Y:S01]  /*0020*/  HFMA2.MMA R15, -RZ, RZ, 0, 0 ;  /* 0x00000000ff0f7435 */ /* 0x000fe200000001ff */
[----:B------:R-:W-:Y:S01]  /*0030*/  IMAD.MOV.U32 R14, RZ, RZ, 0x10 ;  /* 0x00000010ff0e7424 */ /* 0x000fe200078e00ff */
[----:B------:R-:W-:Y:S01]  /*0040*/  ULDC.64 UR4, c[0x0][0x210] ;  /* 0x0000840000047ab9 */ /* 0x000fe20000000a00 */
[----:B------:R-:W2:Y:S01]  /*0050*/  S2R R3, SR_CTAID.X ;  /* 0x0000000000037919 */ /* 0x000ea20000002500 */
[----:B------:R-:W3:Y:S01]  /*0060*/  LDC.64 R18, c[0x0][0x210] ;  /* 0x00008400ff127b82 */ /* 0x000ee20000000a00 */
[----:B------:R-:W-:Y:S01]  /*0070*/  MOV R24, RZ ;  /* 0x000000ff00187202 */ /* 0x000fe20000000f00 */
[----:B-1----:R-:W-:-:S05]  /*0080*/  IMAD.SHL.U32 R0, R0, 0x2, RZ ;  /* 0x0000000200007824 */ /* 0x002fca00078e00ff */
[----:B------:R-:W-:-:S05]  /*0090*/  LOP3.LUT R0, R0, 0xfe, RZ, 0xc0, !PT ;  /* 0x000000fe00007812 */ /* 0x000fca00078ec0ff */
[----:B--2---:R-:W-:Y:S01]  /*00a0*/  IMAD R9, R3, 0x100, R0 ;  /* 0x0000010003097824 */ /* 0x004fe200078e0200 */
[----:B------:R-:W-:-:S03]  /*00b0*/  SHF.R.S32.HI R0, RZ, 0x17, R3 ;  /* 0x00000017ff007819 */ /* 0x000fc60000011403 */
[----:B------:R-:W-:Y:S01]  /*00c0*/  VIADD R3, R9, 0x1 ;  /* 0x0000000109037836 */ /* 0x000fe20000000000 */
[----:B------:R-:W-:Y:S02]  /*00d0*/  SHF.R.S32.HI R4, RZ, 0x1f, R9 ;  /* 0x0000001fff047819 */ /* 0x000fe40000011409 */
[----:B------:R-:W-:Y:S02]  /*00e0*/  SGXT R0, R0, 0x1 ;  /* 0x000000010000781a */ /* 0x000fe40000000200 */
[----:B------:R-:W-:Y:S02]  /*00f0*/  LEA.HI R2, R4, R9, RZ, 0x2 ;  /* 0x0000000904027211 */ /* 0x000fe400078f10ff */
[----:B------:R-:W-:Y:S02]  /*0100*/  LEA.HI R5, R0, R3, RZ, 0x2 ;  /* 0x0000000300057211 */ /* 0x000fe400078f10ff */
[----:B------:R-:W-:Y:S02]  /*0110*/  LOP3.LUT R6, R2, 0xfffffffc, RZ, 0xc0, !PT ;  /* 0xfffffffc02067812 */ /* 0x000fe400078ec0ff */
[----:B------:R-:W-:-:S02]  /*0120*/  SHF.R.S32.HI R2, RZ, 0x2, R2 ;  /* 0x00000002ff027819 */ /* 0x000fc40000011402 */
[----:B------:R-:W-:Y:S02]  /*0130*/  LOP3.LUT R8, R5, 0xfffffffc, RZ, 0xc0, !PT ;  /* 0xfffffffc05087812 */ /* 0x000fe400078ec0ff */
[C---:B------:R-:W-:Y:S02]  /*0140*/  LEA.HI R5, R2.reuse, R2, RZ, 0x2 ;  /* 0x0000000202057211 */ /* 0x040fe400078f10ff */
[----:B------:R-:W-:Y:S01]  /*0150*/  IADD3 R6, R9, -R6, RZ ;  /* 0x8000000609067210 */ /* 0x000fe20007ffe0ff */
[----:B------:R-:W-:Y:S01]  /*0160*/  IMAD.IADD R8, R3, 0x1, -R8 ;  /* 0x0000000103087824 */ /* 0x000fe200078e0a08 */
[----:B------:R-:W-:Y:S02]  /*0170*/  LOP3.LUT R5, R5, 0xfffffffc, RZ, 0xc0, !PT ;  /* 0xfffffffc05057812 */ /* 0x000fe400078ec0ff */
[----:B------:R-:W-:Y:S02]  /*0180*/  I2FP.F32.S32 R6, R6 ;  /* 0x0000000600067245 */ /* 0x000fe40000201400 */
[----:B------:R-:W-:Y:S01]  /*0190*/  I2FP.F32.S32 R8, R8 ;  /* 0x0000000800087245 */ /* 0x000fe20000201400 */
[----:B------:R-:W-:-:S02]  /*01a0*/  IMAD.IADD R5, R2, 0x1, -R5 ;  /* 0x0000000102057824 */ /* 0x000fc400078e0a05 */
[----:B------:R-:W-:Y:S02]  /*01b0*/  FADD R6, R6, 0.5 ;  /* 0x3f00000006067421 */ /* 0x000fe40000000000 */
[----:B------:R-:W-:Y:S01]  /*01c0*/  FADD R8, R8, 0.5 ;  /* 0x3f00000008087421 */ /* 0x000fe20000000000 */
[----:B------:R-:W-:Y:S01]  /*01d0*/  I2FP.F32.S32 R5, R5 ;  /* 0x0000000500057245 */ /* 0x000fe20000201400 */
[----:B------:R-:W-:Y:S02]  /*01e0*/  FADD R3, R6, -0.5 ;  /* 0xbf00000006037421 */ /* 0x000fe40000000000 */
[----:B------:R-:W-:Y:S02]  /*01f0*/  FADD R8, R8, -0.5 ;  /* 0xbf00000008087421 */ /* 0x000fe40000000000 */
[----:B------:R-:W-:Y:S01]  /*0200*/  FADD R5, R5, 0.5 ;  /* 0x3f00000005057421 */ /* 0x000fe20000000000 */
[----:B------:R-:W-:Y:S02]  /*0210*/  FMNMX R3, RZ, R3, !PT ;  /* 0x00000003ff037209 */ /* 0x000fe40007800000 */
[----:B------:R-:W-:Y:S01]  /*0220*/  FMNMX R22, RZ, R8, !PT ;  /* 0x00000008ff167209 */ /* 0x000fe20007800000 */
[----:B------:R-:W-:Y:S01]  /*0230*/  FADD R7, R5, -0.5 ;  /* 0xbf00000005077421 */ /* 0x000fe20000000000 */
[----:B------:R-:W1:Y:S04]  /*0240*/  F2I.TRUNC.NTZ R23, R3 ;  /* 0x0000000300177305 */ /* 0x000e68000020f100 */
[----:B------:R-:W-:-:S04]  /*0250*/  FMNMX R7, RZ, R7, !PT ;  /* 0x00000007ff077209 */ /* 0x000fc80007800000 */
[----:B------:R-:W2:Y:S01]  /*0260*/  F2I.TRUNC.NTZ R5, R22 ;  /* 0x0000001600057305 */ /* 0x000ea2000020f100 */
[----:B-1----:R-:W-:-:S07]  /*0270*/  ISETP.LT.U32.AND P0, PT, R23, 0x2, PT ;  /* 0x000000021700780c */ /* 0x002fce0003f01070 */
[----:B------:R-:W1:Y:S01]  /*0280*/  F2I.TRUNC.NTZ R8, R7 ;  /* 0x0000000700087305 */ /* 0x000e62000020f100 */
[----:B------:R-:W-:-:S04]  /*0290*/  SHF.R.S32.HI R2, RZ, 0x1f, R23 ;  /* 0x0000001fff027819 */ /* 0x000fc80000011417 */
[----:B------:R-:W-:Y:S02]  /*02a0*/  ISETP.LT.AND.EX P0, PT, R2, RZ, PT, P0 ;  /* 0x000000ff0200720c */ /* 0x000fe40003f01300 */
[----:B--2---:R-:W-:Y:S02]  /*02b0*/  ISETP.LT.U32.AND P1, PT, R5, 0x2, PT ;  /* 0x000000020500780c */ /* 0x004fe40003f21070 */
[----:B------:R-:W-:Y:S02]  /*02c0*/  SHF.R.S32.HI R6, RZ, 0x1f, R5 ;  /* 0x0000001fff067819 */ /* 0x000fe40000011405 */
[----:B------:R-:W-:Y:S02]  /*02d0*/  SEL R12, R23, 0x2, P0 ;  /* 0x00000002170c7807 */ /* 0x000fe40000000000 */
[----:B------:R-:W-:Y:S02]  /*02e0*/  ISETP.LT.AND.EX P1, PT, R6, RZ, PT, P1 ;  /* 0x000000ff0600720c */ /* 0x000fe40003f21310 */
[----:B-1----:R-:W-:-:S02]  /*02f0*/  VIMNMX R11, R8, 0x2, PT ;  /* 0x00000002080b7848 */ /* 0x002fc40003fe0100 */
[----:B------:R-:W-:Y:S01]  /*0300*/  SEL R13, R2, RZ, P0 ;  /* 0x000000ff020d7207 */ /* 0x000fe20000000000 */
[----:B------:R-:W-:Y:S01]  /*0310*/  IMAD.MOV.U32 R2, RZ, RZ, RZ ;  /* 0x000000ffff027224 */ /* 0x000fe200078e00ff */
[----:B------:R-:W-:Y:S01]  /*0320*/  SEL R6, R6, RZ, P1 ;  /* 0x000000ff06067207 */ /* 0x000fe20000800000 */
[----:B------:R-:W-:Y:S01]  /*0330*/  IMAD.WIDE R14, R11, 0x10, R14 ;  /* 0x000000100b0e7825 */ /* 0x000fe200078e020e */
[----:B------:R-:W-:Y:S02]  /*0340*/  SEL R11, R5, 0x2, P1 ;  /* 0x00000002050b7807 */ /* 0x000fe40000800000 */
[C---:B------:R-:W-:Y:S02]  /*0350*/  LEA R16, P0, R12.reuse, UR4, 0x2 ;  /* 0x000000040c107c11 */ /* 0x040fe4000f8010ff */
[----:B------:R-:W-:Y:S02]  /*0360*/  LEA R10, P1, R11, UR4, 0x2 ;  /* 0x000000040b0a7c11 */ /* 0x000fe4000f8210ff */
[----:B------:R-:W-:-:S02]  /*0370*/  LEA.HI.X R17, R12, UR5, R13, 0x2, P0 ;  /* 0x000000050c117c11 */ /* 0x000fc400080f140d */
[----:B------:R-:W-:Y:S02]  /*0380*/  LEA.HI.X R11, R11, UR5, R6, 0x2, P1 ;  /* 0x000000050b0b7c11 */ /* 0x000fe400088f1406 */
[----:B------:R-:W-:Y:S02]  /*0390*/  IADD3 R20, P0, R14, R16, RZ ;  /* 0x000000100e147210 */ /* 0x000fe40007f1e0ff */
[----:B------:R-:W-:Y:S02]  /*03a0*/  IADD3 R12, P1, R14, R10, RZ ;  /* 0x0000000a0e0c7210 */ /* 0x000fe40007f3e0ff */
[----:B------:R-:W-:Y:S01]  /*03b0*/  IADD3 R14, P2, R14, UR4, RZ ;  /* 0x000000040e0e7c10 */ /* 0x000fe2000ff5e0ff */
[C---:B------:R-:W-:Y:S01]  /*03c0*/  IMAD.X R21, R15.reuse, 0x1, R17, P0 ;  /* 0x000000010f157824 */ /* 0x040fe200000e0611 */
[----:B------:R-:W-:Y:S01]  /*03d0*/  LEA.HI R6, R0, R9, RZ, 0x4 ;  /* 0x0000000900067211 */ /* 0x000fe200078f20ff */
[----:B------:R-:W-:Y:S01]  /*03e0*/  IMAD.X R13, R15, 0x1, R11, P1 ;  /* 0x000000010f0d7824 */ /* 0x000fe200008e060b */
[----:B------:R-:W-:Y:S01]  /*03f0*/  IADD3.X R15, R15, UR5, RZ, P2, !PT ;  /* 0x000000050f0f7c10 */ /* 0x000fe200097fe4ff */
[----:B------:R-:W-:Y:S01]  /*0400*/  ULDC.64 UR4, c[0x0][0x208] ;  /* 0x0000820000047ab9 */ /* 0x000fe20000000a00 */
[----:B------:R-:W-:Y:S01]  /*0410*/  SHF.L.U32 R25, R8, 0x2, RZ ;  /* 0x0000000208197819 */ /* 0x000fe200000006ff */
[----:B------:R-:W-:Y:S01]  /*0420*/  IMAD.MOV.U32 R0, RZ, RZ, RZ ;  /* 0x000000ffff007224 */ /* 0x000fe200078e00ff */
[----:B------:R-:W-:-:S02]  /*0430*/  LOP3.LUT R6, R6, 0xfffffff0, RZ, 0xc0, !PT ;  /* 0xfffffff006067812 */ /* 0x000fc400078ec0ff */
[----:B------:R-:W-:Y:S01]  /*0440*/  ISETP.GE.AND P0, PT, R9, 0x100, PT ;  /* 0x000001000900780c */ /* 0x000fe20003f06270 */
[----:B------:R-:W-:-:S04]  /*0450*/  IMAD.WIDE R26, R23, 0x4, R14 ;  /* 0x00000004171a7825 */ /* 0x000fc800078e020e */
[----:B------:R-:W-:-:S04]  /*0460*/  IMAD.WIDE R16, R25, 0x4, R16 ;  /* 0x0000000419107825 */ /* 0x000fc800078e0210 */
[----:B------:R-:W-:-:S04]  /*0470*/  IMAD.WIDE R10, R25, 0x4, R10 ;  /* 0x00000004190a7825 */ /* 0x000fc800078e020a */
[----:B------:R-:W-:Y:S02]  /*0480*/  IMAD.IADD R28, R6, 0x1, R25 ;  /* 0x00000001061c7824 */ /* 0x000fe400078e0219 */
[----:B------:R-:W-:-:S03]  /*0490*/  IMAD.WIDE R14, R5, 0x4, R14 ;  /* 0x00000004050e7825 */ /* 0x000fc600078e020e */
[----:B------:R-:W-:Y:S01]  /*04a0*/  IADD3 R29, R23, R28, RZ ;  /* 0x0000001c171d7210 */ /* 0x000fe20007ffe0ff */
[----:B------:R-:W-:-:S04]  /*04b0*/  IMAD.WIDE R12, R6, 0x4, R12 ;  /* 0x00000004060c7825 */ /* 0x000fc800078e020c */
[C---:B------:R-:W-:Y:S01]  /*04c0*/  IMAD.WIDE R20, R6.reuse, 0x4, R20 ;  /* 0x0000000406147825 */ /* 0x040fe200078e0214 */
[----:B------:R-:W2:Y:S03]  /*04d0*/  @!P0 LDG.E.EL R24, desc[UR4][R12.64+0x4] ;  /* 0x000004040c188981 */ /* 0x000ea6000c2e1900 */
[C---:B------:R-:W-:Y:S01]  /*04e0*/  IMAD.WIDE R16, R6.reuse, 0x4, R16 ;  /* 0x0000000406107825 */ /* 0x040fe200078e0210 */
[----:B------:R1:W4:Y:S03]  /*04f0*/  @!P0 LDG.E.EL R2, desc[UR4][R20.64+0x4] ;  /* 0x0000040414028981 */ /* 0x000326000c2e1900 */
[C---:B------:R-:W-:Y:S01]  /*0500*/  IMAD.WIDE R26, R6.reuse, 0x4, R26 ;  /* 0x00000004061a7825 */ /* 0x040fe200078e021a */
[----:B------:R5:W2:Y:S03]  /*0510*/  @!P0 LDG.E.EL R0, desc[UR4][R16.64+0x4] ;  /* 0x0000040410008981 */ /* 0x000aa6000c2e1900 */
[----:B------:R-:W-:-:S04]  /*0520*/  IMAD.WIDE R10, R6, 0x4, R10 ;  /* 0x00000004060a7825 */ /* 0x000fc800078e020a */
[----:B------:R-:W-:Y:S01]  /*0530*/  IMAD.WIDE R14, R6, 0x4, R14 ;  /* 0x00000004060e7825 */ /* 0x000fe200078e020e */
[----:B------:R-:W-:-:S03]  /*0540*/  HFMA2.MMA R6, -RZ, RZ, 0, 0 ;  /* 0x00000000ff067435 */ /* 0x000fc600000001ff */
[----:B------:R-:W-:Y:S01]  /*0550*/  IMAD.IADD R28, R5, 0x1, R28 ;  /* 0x00000001051c7824 */ /* 0x000fe200078e021c */
[----:B-1----:R-:W-:Y:S01]  /*0560*/  CS2R R20, SRZ ;  /* 0x0000000000147805 */ /* 0x002fe2000001ff00 */
[--C-:B---3--:R-:W-:Y:S01]  /*0570*/  IMAD.WIDE R12, R29, 0x4, R18.reuse ;  /* 0x000000041d0c7825 */ /* 0x108fe200078e0212 */
[----:B-----5:R-:W1:Y:S03]  /*0580*/  LDC.64 R16, c[0x0][0x218] ;  /* 0x00008600ff107b82 */ /* 0x020e660000000a00 */
[----:B------:R-:W-:Y:S01]  /*0590*/  IMAD.MOV.U32 R25, RZ, RZ, RZ ;  /* 0x000000ffff197224 */ /* 0x000fe200078e00ff */
[----:B------:R-:W3:Y:S01]  /*05a0*/  @!P0 LDG.E.EL R20, desc[UR4][R10.64+0x4] ;  /* 0x000004040a148981 */ /* 0x000ee2000c2e1900 */
[----:B------:R-:W-:Y:S02]  /*05b0*/  IMAD.MOV.U32 R29, RZ, RZ, RZ ;  /* 0x000000ffff1d7224 */ /* 0x000fe400078e00ff */
[----:B------:R-:W-:Y:S01]  /*05c0*/  IMAD.WIDE R18, R28, 0x4, R18 ;  /* 0x000000041c127825 */ /* 0x000fe200078e0212 */
[----:B------:R-:W2:Y:S04]  /*05d0*/  @!P0 LDG.E.EL R21, desc[UR4][R12.64] ;  /* 0x000000040c158981 */ /* 0x000ea8000c2e1900 */
[----:B------:R5:W4:Y:S04]  /*05e0*/  @!P0 LDG.E.EL R25, desc[UR4][R26.64] ;  /* 0x000000041a198981 */ /* 0x000b28000c2e1900 */
[----:B------:R-:W3:Y:S04]  /*05f0*/  @!P0 LDG.E.EL R29, desc[UR4][R14.64] ;  /* 0x000000040e1d8981 */ /* 0x000ee8000c2e1900 */
[----:B------:R-:W3:Y:S01]  /*0600*/  @!P0 LDG.E.EL R6, desc[UR4][R18.64] ;  /* 0x0000000412068981 */ /* 0x000ee2000c2e1900 */
[----:B------:R-:W-:-:S02]  /*0610*/  LEA.HI R4, R4, R9, RZ, 0x6 ;  /* 0x0000000904047211 */ /* 0x000fc400078f30ff */
[----:B-----5:R-:W-:Y:S02]  /*0620*/  I2FP.F32.S32 R26, R23 ;  /* 0x00000017001a7245 */ /* 0x020fe40000201400 */
[----:B------:R-:W-:-:S03]  /*0630*/  I2FP.F32.S32 R5, R5 ;  /* 0x0000000500057245 */ /* 0x000fc60000201400 */
[----:B------:R-:W-:Y:S01]  /*0640*/  FADD.SAT R26, R3, -R26 ;  /* 0x8000001a031a7221 */ /* 0x000fe20000002000 */
[----:B------:R-:W-:Y:S02]  /*0650*/  IMAD.SHL.U32 R3, R4, 0x2, RZ ;  /* 0x0000000204037824 */ /* 0x000fe400078e00ff */
[----:B------:R-:W-:-:S03]  /*0660*/  FADD.SAT R22, R22, -R5 ;  /* 0x8000000516167221 */ /* 0x000fc60000002000 */
[----:B------:R-:W-:Y:S02]  /*0670*/  LOP3.LUT R5, R3, 0xffffff80, RZ, 0xc0, !PT ;  /* 0xffffff8003057812 */ /* 0x000fe400078ec0ff */
[----:B------:R-:W-:Y:S02]  /*0680*/  LOP3.LUT R4, R4, 0xffffffc0, RZ, 0xc0, !PT ;  /* 0xffffffc004047812 */ /* 0x000fe400078ec0ff */
[----:B------:R-:W-:Y:S02]  /*0690*/  I2FP.F32.S32 R8, R8 ;  /* 0x0000000800087245 */ /* 0x000fe40000201400 */
[----:B------:R-:W-:-:S03]  /*06a0*/  IADD3 R5, R5, R9, -R4 ;  /* 0x0000000905057210 */ /* 0x000fc60007ffe804 */
[----:B------:R-:W-:Y:S02]  /*06b0*/  FADD.SAT R8, R7, -R8 ;  /* 0x8000000807087221 */ /* 0x000fe40000002000 */
[----:B-1----:R-:W-:-:S04]  /*06c0*/  IMAD.WIDE R16, R5, 0x4, R16 ;  /* 0x0000000405107825 */ /* 0x002fc800078e0210 */
[----:B--2---:R-:W-:Y:S01]  /*06d0*/  FADD R0, R0, -R21 ;  /* 0x8000001500007221 */ /* 0x004fe20000000000 */
[----:B----4-:R-:W-:Y:S01]  /*06e0*/  FADD R2, -R25, R2 ;  /* 0x0000000219027221 */ /* 0x010fe20000000100 */
[----:B---3--:R-:W-:Y:S01]  /*06f0*/  FADD R24, -R29, R24 ;  /* 0x000000181d187221 */ /* 0x008fe20000000100 */
[--C-:B------:R-:W-:Y:S02]  /*0700*/  FADD R3, R20, -R6.reuse ;  /* 0x8000000614037221 */ /* 0x100fe40000000000 */
[----:B------:R-:W-:Y:S01]  /*0710*/  FFMA R2, R26, R2, R25 ;  /* 0x000000021a027223 */ /* 0x000fe20000000019 */
[----:B------:R-:W-:Y:S01]  /*0720*/  FFMA R24, R22, R24, R29 ;  /* 0x0000001816187223 */ /* 0x000fe2000000001d */
[----:B------:R-:W-:Y:S01]  /*0730*/  FFMA R21, R26, R0, R21 ;  /* 0x000000001a157223 */ /* 0x000fe20000000015 */
[----:B------:R-:W-:-:S03]  /*0740*/  FFMA R3, R22, R3, R6 ;  /* 0x0000000316037223 */ /* 0x000fc60000000006 */
[----:B------:R-:W-:Y:S01]  /*0750*/  FADD R2, R2, -R21 ;  /* 0x8000001502027221 */ /* 0x000fe20000000000 */
[----:B------:R-:W-:-:S03]  /*0760*/  FADD R24, R24, -R3 ;  /* 0x8000000318187221 */ /* 0x000fc60000000000 */
[-C--:B------:R-:W-:Y:S01]  /*0770*/  FFMA R2, R2, R8.reuse, R21 ;  /* 0x0000000802027223 */ /* 0x080fe20000000015 */
[----:B------:R-:W-:Y:S01]  /*0780*/  FFMA R3, R24, R8, R3 ;  /* 0x0000000818037223 */ /* 0x000fe20000000003 */
[----:B------:R-:W-:Y:S06]  /*0790*/  @P0 EXIT ;  /* 0x000000000000094d */ /* 0x000fec0003800000 */
[----:B------:R-:W-:Y:S01]  /*07a0*/  STG.E.64 desc[UR4][R16.64], R2 ;  /* 0x0000000210007986 */ /* 0x000fe2000c101b04 */
[----:B------:R-:W-:Y:S05]  /*07b0*/  EXIT ;  /* 0x000000000000794d */ /* 0x000fea0003800000 */
.L_x_0:
[----:B------:R-:W-:-:S00]  /*07c0*/  BRA `(.L_x_0) ;  /* 0xfffffffc00fc7947 */ /* 0x000fc0000383ffff */
[----:B------:R-:W-:-:S00]  /*07d0*/  NOP ;  /* 0x0000000000007918 */ /* 0x000fc00000000000 */
        /* <DEDUP_REMOVED lines=10> */
.L_x_1:


//--------------------- .nv.constant0.triton_poi_fused__to_copy__unsafe_index_add_arange_clamp_mul_sub_0 --------------------------
	.section	.nv.constant0.triton_poi_fused__to_copy__unsafe_index_add_arange_clamp_mul_sub_0,"a",@progbits
	.sectionflags	@""
	.align	4
.nv.constant0.triton_poi_fused__to_copy__unsafe_index_add_arange_clamp_mul_sub_0:
	.zero		548
